//
// Generated by NVIDIA NVVM Compiler
//
// Compiler Build ID: CL-36424714
// Cuda compilation tools, release 13.0, V13.0.88
// Based on NVVM 20.0.0
//

.version 9.0
.target sm_100
.address_size 64

	// .globl	_Z12findLocalMaxPfS_Piii
// _ZZ12findLocalMaxPfS_PiiiE11sharedArray has been demoted
// _ZZ12findLocalMaxPfS_PiiiE13sharedIndices has been demoted

.visible .entry _Z12findLocalMaxPfS_Piii(
	.param .u64 .ptr .align 1 _Z12findLocalMaxPfS_Piii_param_0,
	.param .u64 .ptr .align 1 _Z12findLocalMaxPfS_Piii_param_1,
	.param .u64 .ptr .align 1 _Z12findLocalMaxPfS_Piii_param_2,
	.param .u32 _Z12findLocalMaxPfS_Piii_param_3,
	.param .u32 _Z12findLocalMaxPfS_Piii_param_4
)
{
	.reg .pred 	%p<7>;
	.reg .b32 	%r<24>;
	.reg .b32 	%f<8>;
	.reg .b64 	%rd<12>;
	// demoted variable
	.shared .align 4 .b8 _ZZ12findLocalMaxPfS_PiiiE11sharedArray[4096];
	// demoted variable
	.shared .align 4 .b8 _ZZ12findLocalMaxPfS_PiiiE13sharedIndices[4096];
	ld.param.u64 	%rd1, [_Z12findLocalMaxPfS_Piii_param_0];
	ld.param.u64 	%rd2, [_Z12findLocalMaxPfS_Piii_param_1];
	ld.param.u64 	%rd3, [_Z12findLocalMaxPfS_Piii_param_2];
	ld.param.u32 	%r12, [_Z12findLocalMaxPfS_Piii_param_3];
	ld.param.u32 	%r13, [_Z12findLocalMaxPfS_Piii_param_4];
	mov.u32 	%r1, %tid.x;
	mov.u32 	%r2, %ctaid.x;
	mov.u32 	%r23, %ntid.x;
	mad.lo.s32 	%r14, %r2, %r23, %r1;
	add.s32 	%r4, %r14, %r12;
	setp.ge.s32 	%p1, %r4, %r13;
	mov.f32 	%f7, 0fFF7FFFFF;
	mov.b32 	%r22, -1;
	@%p1 bra 	$L__BB0_2;
	cvta.to.global.u64 	%rd4, %rd1;
	mul.wide.s32 	%rd5, %r4, 4;
	add.s64 	%rd6, %rd4, %rd5;
	ld.global.f32 	%f7, [%rd6];
	mov.u32 	%r22, %r4;
$L__BB0_2:
	shl.b32 	%r15, %r1, 2;
	mov.u32 	%r16, _ZZ12findLocalMaxPfS_PiiiE11sharedArray;
	add.s32 	%r6, %r16, %r15;
	st.shared.f32 	[%r6], %f7;
	mov.u32 	%r17, _ZZ12findLocalMaxPfS_PiiiE13sharedIndices;
	add.s32 	%r7, %r17, %r15;
	st.shared.u32 	[%r7], %r22;
	bar.sync 	0;
	setp.lt.u32 	%p2, %r23, 2;
	@%p2 bra 	$L__BB0_7;
$L__BB0_3:
	mov.u32 	%r8, %r23;
	shr.u32 	%r23, %r8, 1;
	setp.ge.u32 	%p3, %r1, %r23;
	@%p3 bra 	$L__BB0_6;
	ld.shared.f32 	%f5, [%r6];
	shl.b32 	%r10, %r23, 2;
	add.s32 	%r18, %r6, %r10;
	ld.shared.f32 	%f3, [%r18];
	setp.geu.f32 	%p4, %f5, %f3;
	@%p4 bra 	$L__BB0_6;
	st.shared.f32 	[%r6], %f3;
	add.s32 	%r19, %r7, %r10;
	ld.shared.u32 	%r20, [%r19];
	st.shared.u32 	[%r7], %r20;
$L__BB0_6:
	bar.sync 	0;
	setp.gt.u32 	%p5, %r8, 3;
	@%p5 bra 	$L__BB0_3;
$L__BB0_7:
	setp.ne.s32 	%p6, %r1, 0;
	@%p6 bra 	$L__BB0_9;
	ld.shared.f32 	%f6, [_ZZ12findLocalMaxPfS_PiiiE11sharedArray];
	cvta.to.global.u64 	%rd7, %rd2;
	mul.wide.u32 	%rd8, %r2, 4;
	add.s64 	%rd9, %rd7, %rd8;
	st.global.f32 	[%rd9], %f6;
	ld.shared.u32 	%r21, [_ZZ12findLocalMaxPfS_PiiiE13sharedIndices];
	cvta.to.global.u64 	%rd10, %rd3;
	add.s64 	%rd11, %rd10, %rd8;
	st.global.u32 	[%rd11], %r21;
$L__BB0_9:
	ret;

}
	// .globl	_Z15reduceBlockMaxsPfPiS0_i
.visible .entry _Z15reduceBlockMaxsPfPiS0_i(
	.param .u64 .ptr .align 1 _Z15reduceBlockMaxsPfPiS0_i_param_0,
	.param .u64 .ptr .align 1 _Z15reduceBlockMaxsPfPiS0_i_param_1,
	.param .u64 .ptr .align 1 _Z15reduceBlockMaxsPfPiS0_i_param_2,
	.param .u32 _Z15reduceBlockMaxsPfPiS0_i_param_3
)
{
	.reg .pred 	%p<39>;
	.reg .b32 	%r<134>;
	.reg .b32 	%f<100>;
	.reg .b64 	%rd<30>;

	ld.param.u64 	%rd20, [_Z15reduceBlockMaxsPfPiS0_i_param_0];
	ld.param.u64 	%rd21, [_Z15reduceBlockMaxsPfPiS0_i_param_1];
	ld.param.u64 	%rd19, [_Z15reduceBlockMaxsPfPiS0_i_param_2];
	ld.param.u32 	%r83, [_Z15reduceBlockMaxsPfPiS0_i_param_3];
	cvta.to.global.u64 	%rd1, %rd21;
	cvta.to.global.u64 	%rd2, %rd20;
	setp.lt.s32 	%p1, %r83, 1;
	mov.b32 	%r93, -1;
	@%p1 bra 	$L__BB1_71;
	and.b32  	%r1, %r83, 15;
	setp.lt.u32 	%p2, %r83, 16;
	mov.f32 	%f67, 0fFF7FFFFF;
	mov.b32 	%r93, -1;
	mov.b32 	%r121, 0;
	@%p2 bra 	$L__BB1_36;
	and.b32  	%r121, %r83, 2147483632;
	neg.s32 	%r91, %r121;
	add.s64 	%rd27, %rd2, 32;
	add.s64 	%rd26, %rd1, 32;
	mov.f32 	%f67, 0fFF7FFFFF;
	mov.b32 	%r93, -1;
$L__BB1_3:
	.pragma "nounroll";
	ld.global.f32 	%f2, [%rd27+-32];
	setp.leu.f32 	%p3, %f2, %f67;
	@%p3 bra 	$L__BB1_5;
	ld.global.u32 	%r93, [%rd26+-32];
	mov.f32 	%f67, %f2;
$L__BB1_5:
	ld.global.f32 	%f4, [%rd27+-28];
	setp.leu.f32 	%p4, %f4, %f67;
	@%p4 bra 	$L__BB1_7;
	ld.global.u32 	%r93, [%rd26+-28];
	mov.f32 	%f67, %f4;
$L__BB1_7:
	ld.global.f32 	%f6, [%rd27+-24];
	setp.leu.f32 	%p5, %f6, %f67;
	@%p5 bra 	$L__BB1_9;
	ld.global.u32 	%r93, [%rd26+-24];
	mov.f32 	%f67, %f6;
$L__BB1_9:
	ld.global.f32 	%f8, [%rd27+-20];
	setp.leu.f32 	%p6, %f8, %f67;
	@%p6 bra 	$L__BB1_11;
	ld.global.u32 	%r93, [%rd26+-20];
	mov.f32 	%f67, %f8;
$L__BB1_11:
	ld.global.f32 	%f10, [%rd27+-16];
	setp.leu.f32 	%p7, %f10, %f67;
	@%p7 bra 	$L__BB1_13;
	ld.global.u32 	%r93, [%rd26+-16];
	mov.f32 	%f67, %f10;
$L__BB1_13:
	ld.global.f32 	%f12, [%rd27+-12];
	setp.leu.f32 	%p8, %f12, %f67;
	@%p8 bra 	$L__BB1_15;
	ld.global.u32 	%r93, [%rd26+-12];
	mov.f32 	%f67, %f12;
$L__BB1_15:
	ld.global.f32 	%f14, [%rd27+-8];
	setp.leu.f32 	%p9, %f14, %f67;
	@%p9 bra 	$L__BB1_17;
	ld.global.u32 	%r93, [%rd26+-8];
	mov.f32 	%f67, %f14;
$L__BB1_17:
	ld.global.f32 	%f16, [%rd27+-4];
	setp.leu.f32 	%p10, %f16, %f67;
	@%p10 bra 	$L__BB1_19;
	ld.global.u32 	%r93, [%rd26+-4];
	mov.f32 	%f67, %f16;
$L__BB1_19:
	ld.global.f32 	%f18, [%rd27];
	setp.leu.f32 	%p11, %f18, %f67;
	@%p11 bra 	$L__BB1_21;
	ld.global.u32 	%r93, [%rd26];
	mov.f32 	%f67, %f18;
$L__BB1_21:
	ld.global.f32 	%f20, [%rd27+4];
	setp.leu.f32 	%p12, %f20, %f67;
	@%p12 bra 	$L__BB1_23;
	ld.global.u32 	%r93, [%rd26+4];
	mov.f32 	%f67, %f20;
$L__BB1_23:
	ld.global.f32 	%f22, [%rd27+8];
	setp.leu.f32 	%p13, %f22, %f67;
	@%p13 bra 	$L__BB1_25;
	ld.global.u32 	%r93, [%rd26+8];
	mov.f32 	%f67, %f22;
$L__BB1_25:
	ld.global.f32 	%f24, [%rd27+12];
	setp.leu.f32 	%p14, %f24, %f67;
	@%p14 bra 	$L__BB1_27;
	ld.global.u32 	%r93, [%rd26+12];
	mov.f32 	%f67, %f24;
$L__BB1_27:
	ld.global.f32 	%f26, [%rd27+16];
	setp.leu.f32 	%p15, %f26, %f67;
	@%p15 bra 	$L__BB1_29;
	ld.global.u32 	%r93, [%rd26+16];
	mov.f32 	%f67, %f26;
$L__BB1_29:
	ld.global.f32 	%f28, [%rd27+20];
	setp.leu.f32 	%p16, %f28, %f67;
	@%p16 bra 	$L__BB1_31;
	ld.global.u32 	%r93, [%rd26+20];
	mov.f32 	%f67, %f28;
$L__BB1_31:
	ld.global.f32 	%f30, [%rd27+24];
	setp.leu.f32 	%p17, %f30, %f67;
	@%p17 bra 	$L__BB1_33;
	ld.global.u32 	%r93, [%rd26+24];
	mov.f32 	%f67, %f30;
$L__BB1_33:
	ld.global.f32 	%f32, [%rd27+28];
	setp.leu.f32 	%p18, %f32, %f67;
	@%p18 bra 	$L__BB1_35;
	ld.global.u32 	%r93, [%rd26+28];
	mov.f32 	%f67, %f32;
$L__BB1_35:
	add.s32 	%r91, %r91, 16;
	add.s64 	%rd27, %rd27, 64;
	add.s64 	%rd26, %rd26, 64;
	setp.ne.s32 	%p19, %r91, 0;
	@%p19 bra 	$L__BB1_3;
$L__BB1_36:
	setp.eq.s32 	%p20, %r1, 0;
	@%p20 bra 	$L__BB1_71;
	and.b32  	%r42, %r83, 7;
	setp.lt.u32 	%p21, %r1, 8;
	@%p21 bra 	$L__BB1_55;
	mul.wide.u32 	%rd22, %r121, 4;
	add.s64 	%rd9, %rd2, %rd22;
	ld.global.f32 	%f35, [%rd9];
	setp.leu.f32 	%p22, %f35, %f67;
	add.s64 	%rd10, %rd1, %rd22;
	@%p22 bra 	$L__BB1_40;
	ld.global.u32 	%r93, [%rd10];
	mov.f32 	%f67, %f35;
$L__BB1_40:
	ld.global.f32 	%f37, [%rd9+4];
	setp.leu.f32 	%p23, %f37, %f67;
	@%p23 bra 	$L__BB1_42;
	ld.global.u32 	%r93, [%rd10+4];
	mov.f32 	%f67, %f37;
$L__BB1_42:
	ld.global.f32 	%f39, [%rd9+8];
	setp.leu.f32 	%p24, %f39, %f67;
	@%p24 bra 	$L__BB1_44;
	ld.global.u32 	%r93, [%rd10+8];
	mov.f32 	%f67, %f39;
$L__BB1_44:
	ld.global.f32 	%f41, [%rd9+12];
	setp.leu.f32 	%p25, %f41, %f67;
	@%p25 bra 	$L__BB1_46;
	ld.global.u32 	%r93, [%rd10+12];
	mov.f32 	%f67, %f41;
$L__BB1_46:
	ld.global.f32 	%f43, [%rd9+16];
	setp.leu.f32 	%p26, %f43, %f67;
	@%p26 bra 	$L__BB1_48;
	ld.global.u32 	%r93, [%rd10+16];
	mov.f32 	%f67, %f43;
$L__BB1_48:
	ld.global.f32 	%f45, [%rd9+20];
	setp.leu.f32 	%p27, %f45, %f67;
	@%p27 bra 	$L__BB1_50;
	ld.global.u32 	%r93, [%rd10+20];
	mov.f32 	%f67, %f45;
$L__BB1_50:
	ld.global.f32 	%f47, [%rd9+24];
	setp.leu.f32 	%p28, %f47, %f67;
	@%p28 bra 	$L__BB1_52;
	ld.global.u32 	%r93, [%rd10+24];
	mov.f32 	%f67, %f47;
$L__BB1_52:
	ld.global.f32 	%f49, [%rd9+28];
	setp.leu.f32 	%p29, %f49, %f67;
	@%p29 bra 	$L__BB1_54;
	ld.global.u32 	%r93, [%rd10+28];
	mov.f32 	%f67, %f49;
$L__BB1_54:
	add.s32 	%r121, %r121, 8;
$L__BB1_55:
	setp.eq.s32 	%p30, %r42, 0;
	@%p30 bra 	$L__BB1_71;
	and.b32  	%r63, %r83, 3;
	setp.lt.u32 	%p31, %r42, 4;
	@%p31 bra 	$L__BB1_66;
	mul.wide.u32 	%rd23, %r121, 4;
	add.s64 	%rd11, %rd2, %rd23;
	ld.global.f32 	%f52, [%rd11];
	setp.leu.f32 	%p32, %f52, %f67;
	add.s64 	%rd12, %rd1, %rd23;
	@%p32 bra 	$L__BB1_59;
	ld.global.u32 	%r93, [%rd12];
	mov.f32 	%f67, %f52;
$L__BB1_59:
	ld.global.f32 	%f54, [%rd11+4];
	setp.leu.f32 	%p33, %f54, %f67;
	@%p33 bra 	$L__BB1_61;
	ld.global.u32 	%r93, [%rd12+4];
	mov.f32 	%f67, %f54;
$L__BB1_61:
	ld.global.f32 	%f56, [%rd11+8];
	setp.leu.f32 	%p34, %f56, %f67;
	@%p34 bra 	$L__BB1_63;
	ld.global.u32 	%r93, [%rd12+8];
	mov.f32 	%f67, %f56;
$L__BB1_63:
	ld.global.f32 	%f58, [%rd11+12];
	setp.leu.f32 	%p35, %f58, %f67;
	@%p35 bra 	$L__BB1_65;
	ld.global.u32 	%r93, [%rd12+12];
	mov.f32 	%f67, %f58;
$L__BB1_65:
	add.s32 	%r121, %r121, 4;
$L__BB1_66:
	setp.eq.s32 	%p36, %r63, 0;
	@%p36 bra 	$L__BB1_71;
	mul.wide.u32 	%rd24, %r121, 4;
	add.s64 	%rd29, %rd1, %rd24;
	add.s64 	%rd28, %rd2, %rd24;
	neg.s32 	%r130, %r63;
$L__BB1_68:
	.pragma "nounroll";
	ld.global.f32 	%f62, [%rd28];
	setp.leu.f32 	%p37, %f62, %f67;
	@%p37 bra 	$L__BB1_70;
	ld.global.u32 	%r93, [%rd29];
	mov.f32 	%f67, %f62;
$L__BB1_70:
	add.s64 	%rd29, %rd29, 4;
	add.s64 	%rd28, %rd28, 4;
	add.s32 	%r130, %r130, 1;
	setp.ne.s32 	%p38, %r130, 0;
	@%p38 bra 	$L__BB1_68;
$L__BB1_71:
	cvta.to.global.u64 	%rd25, %rd19;
	st.global.u32 	[%rd25], %r93;
	ret;

}
	// .globl	_Z6doSwapPfPiiS0_
.visible .entry _Z6doSwapPfPiiS0_(
	.param .u64 .ptr .align 1 _Z6doSwapPfPiiS0__param_0,
	.param .u64 .ptr .align 1 _Z6doSwapPfPiiS0__param_1,
	.param .u32 _Z6doSwapPfPiiS0__param_2,
	.param .u64 .ptr .align 1 _Z6doSwapPfPiiS0__param_3
)
{
	.reg .pred 	%p<2>;
	.reg .b32 	%r<5>;
	.reg .b32 	%f<3>;
	.reg .b64 	%rd<15>;

	ld.param.u64 	%rd2, [_Z6doSwapPfPiiS0__param_0];
	ld.param.u64 	%rd1, [_Z6doSwapPfPiiS0__param_1];
	ld.param.u32 	%r2, [_Z6doSwapPfPiiS0__param_2];
	ld.param.u64 	%rd3, [_Z6doSwapPfPiiS0__param_3];
	cvta.to.global.u64 	%rd4, %rd2;
	cvta.to.global.u64 	%rd5, %rd3;
	ld.global.u32 	%r1, [%rd5];
	mul.wide.s32 	%rd6, %r2, 4;
	add.s64 	%rd7, %rd4, %rd6;
	ld.global.f32 	%f1, [%rd7];
	mul.wide.s32 	%rd8, %r1, 4;
	add.s64 	%rd9, %rd4, %rd8;
	ld.global.f32 	%f2, [%rd9];
	st.global.f32 	[%rd7], %f2;
	st.global.f32 	[%rd9], %f1;
	setp.eq.s64 	%p1, %rd1, 0;
	@%p1 bra 	$L__BB2_2;
	cvta.to.global.u64 	%rd10, %rd1;
	add.s64 	%rd12, %rd10, %rd6;
	ld.global.u32 	%r3, [%rd12];
	add.s64 	%rd14, %rd10, %rd8;
	ld.global.u32 	%r4, [%rd14];
	st.global.u32 	[%rd12], %r4;
	st.global.u32 	[%rd14], %r3;
$L__BB2_2:
	ret;

}


// ===== COMPILED SASS (sm_100) =====

	.target	sm_100

	.elftype	@"ET_EXEC"


//--------------------- .note.nv.tkinfo           --------------------------
	.section	.note.nv.tkinfo,"",@"SHT_NOTE"
	.sectionflags	@"SHF_NOTE_NV_TKINFO"
	.tkinfo
        /*0018*/ 	.word	0x00000002
        /*0030*/ 	.string	""
        /*0030*/ 	.string	"ptxas"
        /*0030*/ 	.string	"Cuda compilation tools, release 13.0, V13.0.88"
        /*0030*/ 	.string	"Build cuda_13.0.r13.0/compiler.36424714_0"
        /*0030*/ 	.string	"-arch sm_100 -m 64 "



//--------------------- .note.nv.cuinfo           --------------------------
	.section	.note.nv.cuinfo,"",@"SHT_NOTE"
	.sectionflags	@"SHF_NOTE_NV_CUINFO"
        /*0018*/ 	.short	0x0002
        /*001a*/ 	.short	0x0064
        /*001c*/ 	.short	0x0082
	.zero		2


//--------------------- .nv.info                  --------------------------
	.section	.nv.info,"",@"SHT_CUDA_INFO"
	.align	4


	//----- nvinfo : EIATTR_REGCOUNT
	.align		4
        /*0000*/ 	.byte	0x04, 0x2f
        /*0002*/ 	.short	(.L_1 - .L_0)
	.align		4
.L_0:
        /*0004*/ 	.word	index@(_Z12findLocalMaxPfS_Piii)
        /*0008*/ 	.word	0x0000000e


	//----- nvinfo : EIATTR_FRAME_SIZE
	.align		4
.L_1:
        /*000c*/ 	.byte	0x04, 0x11
        /*000e*/ 	.short	(.L_3 - .L_2)
	.align		4
.L_2:
        /*0010*/ 	.word	index@(_Z12findLocalMaxPfS_Piii)
        /*0014*/ 	.word	0x00000000


	//----- nvinfo : EIATTR_REGCOUNT
	.align		4
.L_3:
        /*0018*/ 	.byte	0x04, 0x2f
        /*001a*/ 	.short	(.L_5 - .L_4)
	.align		4
.L_4:
        /*001c*/ 	.word	index@(_Z15reduceBlockMaxsPfPiS0_i)
        /*0020*/ 	.word	0x00000010


	//----- nvinfo : EIATTR_FRAME_SIZE
	.align		4
.L_5:
        /*0024*/ 	.byte	0x04, 0x11
        /*0026*/ 	.short	(.L_7 - .L_6)
	.align		4
.L_6:
        /*0028*/ 	.word	index@(_Z15reduceBlockMaxsPfPiS0_i)
        /*002c*/ 	.word	0x00000000


	//----- nvinfo : EIATTR_REGCOUNT
	.align		4
.L_7:
        /*0030*/ 	.byte	0x04, 0x2f
        /*0032*/ 	.short	(.L_9 - .L_8)
	.align		4
.L_8:
        /*0034*/ 	.word	index@(_Z6doSwapPfPiiS0_)
        /*0038*/ 	.word	0x00000012


	//----- nvinfo : EIATTR_FRAME_SIZE
	.align		4
.L_9:
        /*003c*/ 	.byte	0x04, 0x11
        /*003e*/ 	.short	(.L_11 - .L_10)
	.align		4
.L_10:
        /*0040*/ 	.word	index@(_Z6doSwapPfPiiS0_)
        /*0044*/ 	.word	0x00000000


	//----- nvinfo : EIATTR_MIN_STACK_SIZE
	.align		4
.L_11:
        /*0048*/ 	.byte	0x04, 0x12
        /*004a*/ 	.short	(.L_13 - .L_12)
	.align		4
.L_12:
        /*004c*/ 	.word	index@(_Z6doSwapPfPiiS0_)
        /*0050*/ 	.word	0x00000000


	//----- nvinfo : EIATTR_MIN_STACK_SIZE
	.align		4
.L_13:
        /*0054*/ 	.byte	0x04, 0x12
        /*0056*/ 	.short	(.L_15 - .L_14)
	.align		4
.L_14:
        /*0058*/ 	.word	index@(_Z15reduceBlockMaxsPfPiS0_i)
        /*005c*/ 	.word	0x00000000


	//----- nvinfo : EIATTR_MIN_STACK_SIZE
	.align		4
.L_15:
        /*0060*/ 	.byte	0x04, 0x12
        /*0062*/ 	.short	(.L_17 - .L_16)
	.align		4
.L_16:
        /*0064*/ 	.word	index@(_Z12findLocalMaxPfS_Piii)
        /*0068*/ 	.word	0x00000000
.L_17:


//--------------------- .nv.compat                --------------------------
	.section	.nv.compat,"",@"SHT_CUDA_COMPAT_INFO"
	.align	4
        /*0000*/ 	.byte	0x02, 0x09, 0x00, 0x00, 0x02, 0x02, 0x01, 0x00, 0x02, 0x05, 0x05, 0x00, 0x03, 0x07, 0x01, 0x01
        /*0010*/ 	.byte	0x02, 0x03, 0x00, 0x00, 0x02, 0x06, 0x01, 0x00, 0x04, 0x0b, 0x08, 0x00, 0x09, 0x00, 0x00, 0x00
        /*0020*/ 	.byte	0x00, 0x00, 0x00, 0x00


//--------------------- .nv.info._Z6doSwapPfPiiS0_ --------------------------
	.section	.nv.info._Z6doSwapPfPiiS0_,"",@"SHT_CUDA_INFO"
	.sectionflags	@""
	.align	4


	//----- nvinfo : EIATTR_CUDA_API_VERSION
	.align		4
        /*0000*/ 	.byte	0x04, 0x37
        /*0002*/ 	.short	(.L_19 - .L_18)
.L_18:
        /*0004*/ 	.word	0x00000082


	//----- nvinfo : EIATTR_KPARAM_INFO
	.align		4
.L_19:
        /*0008*/ 	.byte	0x04, 0x17
        /*000a*/ 	.short	(.L_21 - .L_20)
.L_20:
        /*000c*/ 	.word	0x00000000
        /*0010*/ 	.short	0x0003
        /*0012*/ 	.short	0x0018
        /*0014*/ 	.byte	0x00, 0xf5, 0x21, 0x00


	//----- nvinfo : EIATTR_KPARAM_INFO
	.align		4
.L_21:
        /*0018*/ 	.byte	0x04, 0x17
        /*001a*/ 	.short	(.L_23 - .L_22)
.L_22:
        /*001c*/ 	.word	0x00000000
        /*0020*/ 	.short	0x0002
        /*0022*/ 	.short	0x0010
        /*0024*/ 	.byte	0x00, 0xf0, 0x11, 0x00


	//----- nvinfo : EIATTR_KPARAM_INFO
	.align		4
.L_23:
        /*0028*/ 	.byte	0x04, 0x17
        /*002a*/ 	.short	(.L_25 - .L_24)
.L_24:
        /*002c*/ 	.word	0x00000000
        /*0030*/ 	.short	0x0001
        /*0032*/ 	.short	0x0008
        /*0034*/ 	.byte	0x00, 0xf5, 0x21, 0x00


	//----- nvinfo : EIATTR_KPARAM_INFO
	.align		4
.L_25:
        /*0038*/ 	.byte	0x04, 0x17
        /*003a*/ 	.short	(.L_27 - .L_26)
.L_26:
        /*003c*/ 	.word	0x00000000
        /*0040*/ 	.short	0x0000
        /*0042*/ 	.short	0x0000
        /*0044*/ 	.byte	0x00, 0xf5, 0x21, 0x00


	//----- nvinfo : EIATTR_SPARSE_MMA_MASK
	.align		4
.L_27:
        /*0048*/ 	.byte	0x03, 0x50
        /*004a*/ 	.short	0x0000


	//----- nvinfo : EIATTR_MAXREG_COUNT
	.align		4
        /*004c*/ 	.byte	0x03, 0x1b
        /*004e*/ 	.short	0x00ff


	//----- nvinfo : EIATTR_MERCURY_ISA_VERSION
	.align		4
        /*0050*/ 	.byte	0x03, 0x5f
        /*0052*/ 	.short	0x0101


	//----- nvinfo : EIATTR_VRC_CTA_INIT_COUNT
	.align		4
        /*0054*/ 	.byte	0x02, 0x4a
	.zero		1
	.zero		1


	//----- nvinfo : EIATTR_EXIT_INSTR_OFFSETS
	.align		4
        /*0058*/ 	.byte	0x04, 0x1c
        /*005a*/ 	.short	(.L_29 - .L_28)


	//   ....[0]....
.L_28:
        /*005c*/ 	.word	0x000000f0


	//   ....[1]....
        /*0060*/ 	.word	0x00000170


	//----- nvinfo : EIATTR_CBANK_PARAM_SIZE
	.align		4
.L_29:
        /*0064*/ 	.byte	0x03, 0x19
        /*0066*/ 	.short	0x0020


	//----- nvinfo : EIATTR_PARAM_CBANK
	.align		4
        /*0068*/ 	.byte	0x04, 0x0a
        /*006a*/ 	.short	(.L_31 - .L_30)
	.align		4
.L_30:
        /*006c*/ 	.word	index@(.nv.constant0._Z6doSwapPfPiiS0_)
        /*0070*/ 	.short	0x0380
        /*0072*/ 	.short	0x0020


	//----- nvinfo : EIATTR_SW_WAR
	.align		4
.L_31:
        /*0074*/ 	.byte	0x04, 0x36
        /*0076*/ 	.short	(.L_33 - .L_32)
.L_32:
        /*0078*/ 	.word	0x00000008
.L_33:


//--------------------- .nv.info._Z15reduceBlockMaxsPfPiS0_i --------------------------
	.section	.nv.info._Z15reduceBlockMaxsPfPiS0_i,"",@"SHT_CUDA_INFO"
	.sectionflags	@""
	.align	4


	//----- nvinfo : EIATTR_CUDA_API_VERSION
	.align		4
        /*0000*/ 	.byte	0x04, 0x37
        /*0002*/ 	.short	(.L_35 - .L_34)
.L_34:
        /*0004*/ 	.word	0x00000082


	//----- nvinfo : EIATTR_KPARAM_INFO
	.align		4
.L_35:
        /*0008*/ 	.byte	0x04, 0x17
        /*000a*/ 	.short	(.L_37 - .L_36)
.L_36:
        /*000c*/ 	.word	0x00000000
        /*0010*/ 	.short	0x0003
        /*0012*/ 	.short	0x0018
        /*0014*/ 	.byte	0x00, 0xf0, 0x11, 0x00


	//----- nvinfo : EIATTR_KPARAM_INFO
	.align		4
.L_37:
        /*0018*/ 	.byte	0x04, 0x17
        /*001a*/ 	.short	(.L_39 - .L_38)
.L_38:
        /*001c*/ 	.word	0x00000000
        /*0020*/ 	.short	0x0002
        /*0022*/ 	.short	0x0010
        /*0024*/ 	.byte	0x00, 0xf5, 0x21, 0x00


	//----- nvinfo : EIATTR_KPARAM_INFO
	.align		4
.L_39:
        /*0028*/ 	.byte	0x04, 0x17
        /*002a*/ 	.short	(.L_41 - .L_40)
.L_40:
        /*002c*/ 	.word	0x00000000
        /*0030*/ 	.short	0x0001
        /*0032*/ 	.short	0x0008
        /*0034*/ 	.byte	0x00, 0xf5, 0x21, 0x00


	//----- nvinfo : EIATTR_KPARAM_INFO
	.align		4
.L_41:
        /*0038*/ 	.byte	0x04, 0x17
        /*003a*/ 	.short	(.L_43 - .L_42)
.L_42:
        /*003c*/ 	.word	0x00000000
        /*0040*/ 	.short	0x0000
        /*0042*/ 	.short	0x0000
        /*0044*/ 	.byte	0x00, 0xf5, 0x21, 0x00


	//----- nvinfo : EIATTR_SPARSE_MMA_MASK
	.align		4
.L_43:
        /*0048*/ 	.byte	0x03, 0x50
        /*004a*/ 	.short	0x0000


	//----- nvinfo : EIATTR_MAXREG_COUNT
	.align		4
        /*004c*/ 	.byte	0x03, 0x1b
        /*004e*/ 	.short	0x00ff


	//----- nvinfo : EIATTR_MERCURY_ISA_VERSION
	.align		4
        /*0050*/ 	.byte	0x03, 0x5f
        /*0052*/ 	.short	0x0101


	//----- nvinfo : EIATTR_VRC_CTA_INIT_COUNT
	.align		4
        /*0054*/ 	.byte	0x02, 0x4a
	.zero		1
	.zero		1


	//----- nvinfo : EIATTR_EXIT_INSTR_OFFSETS
	.align		4
        /*0058*/ 	.byte	0x04, 0x1c
        /*005a*/ 	.short	(.L_45 - .L_44)


	//   ....[0]....
.L_44:
        /*005c*/ 	.word	0x00000c20


	//----- nvinfo : EIATTR_CBANK_PARAM_SIZE
	.align		4
.L_45:
        /*0060*/ 	.byte	0x03, 0x19
        /*0062*/ 	.short	0x001c


	//----- nvinfo : EIATTR_PARAM_CBANK
	.align		4
        /*0064*/ 	.byte	0x04, 0x0a
        /*0066*/ 	.short	(.L_47 - .L_46)
	.align		4
.L_46:
        /*0068*/ 	.word	index@(.nv.constant0._Z15reduceBlockMaxsPfPiS0_i)
        /*006c*/ 	.short	0x0380
        /*006e*/ 	.short	0x001c


	//----- nvinfo : EIATTR_SW_WAR
	.align		4
.L_47:
        /*0070*/ 	.byte	0x04, 0x36
        /*0072*/ 	.short	(.L_49 - .L_48)
.L_48:
        /*0074*/ 	.word	0x00000008
.L_49:


//--------------------- .nv.info._Z12findLocalMaxPfS_Piii --------------------------
	.section	.nv.info._Z12findLocalMaxPfS_Piii,"",@"SHT_CUDA_INFO"
	.sectionflags	@""
	.align	4


	//----- nvinfo : EIATTR_CUDA_API_VERSION
	.align		4
        /*0000*/ 	.byte	0x04, 0x37
        /*0002*/ 	.short	(.L_51 - .L_50)
.L_50:
        /*0004*/ 	.word	0x00000082


	//----- nvinfo : EIATTR_KPARAM_INFO
	.align		4
.L_51:
        /*0008*/ 	.byte	0x04, 0x17
        /*000a*/ 	.short	(.L_53 - .L_52)
.L_52:
        /*000c*/ 	.word	0x00000000
        /*0010*/ 	.short	0x0004
        /*0012*/ 	.short	0x001c
        /*0014*/ 	.byte	0x00, 0xf0, 0x11, 0x00


	//----- nvinfo : EIATTR_KPARAM_INFO
	.align		4
.L_53:
        /*0018*/ 	.byte	0x04, 0x17
        /*001a*/ 	.short	(.L_55 - .L_54)
.L_54:
        /*001c*/ 	.word	0x00000000
        /*0020*/ 	.short	0x0003
        /*0022*/ 	.short	0x0018
        /*0024*/ 	.byte	0x00, 0xf0, 0x11, 0x00


	//----- nvinfo : EIATTR_KPARAM_INFO
	.align		4
.L_55:
        /*0028*/ 	.byte	0x04, 0x17
        /*002a*/ 	.short	(.L_57 - .L_56)
.L_56:
        /*002c*/ 	.word	0x00000000
        /*0030*/ 	.short	0x0002
        /*0032*/ 	.short	0x0010
        /*0034*/ 	.byte	0x00, 0xf5, 0x21, 0x00


	//----- nvinfo : EIATTR_KPARAM_INFO
	.align		4
.L_57:
        /*0038*/ 	.byte	0x04, 0x17
        /*003a*/ 	.short	(.L_59 - .L_58)
.L_58:
        /*003c*/ 	.word	0x00000000
        /*0040*/ 	.short	0x0001
        /*0042*/ 	.short	0x0008
        /*0044*/ 	.byte	0x00, 0xf5, 0x21, 0x00


	//----- nvinfo : EIATTR_KPARAM_INFO
	.align		4
.L_59:
        /*0048*/ 	.byte	0x04, 0x17
        /*004a*/ 	.short	(.L_61 - .L_60)
.L_60:
        /*004c*/ 	.word	0x00000000
        /*0050*/ 	.short	0x0000
        /*0052*/ 	.short	0x0000
        /*0054*/ 	.byte	0x00, 0xf5, 0x21, 0x00


	//----- nvinfo : EIATTR_SPARSE_MMA_MASK
	.align		4
.L_61:
        /*0058*/ 	.byte	0x03, 0x50
        /*005a*/ 	.short	0x0000


	//----- nvinfo : EIATTR_MAXREG_COUNT
	.align		4
        /*005c*/ 	.byte	0x03, 0x1b
        /*005e*/ 	.short	0x00ff


	//----- nvinfo : EIATTR_NUM_BARRIERS
	.align		4
        /*0060*/ 	.byte	0x02, 0x4c
        /*0062*/ 	.byte	0x01
	.zero		1


	//----- nvinfo : EIATTR_MERCURY_ISA_VERSION
	.align		4
        /*0064*/ 	.byte	0x03, 0x5f
        /*0066*/ 	.short	0x0101


	//----- nvinfo : EIATTR_VRC_CTA_INIT_COUNT
	.align		4
        /*0068*/ 	.byte	0x02, 0x4a
	.zero		1
	.zero		1


	//----- nvinfo : EIATTR_EXIT_INSTR_OFFSETS
	.align		4
        /*006c*/ 	.byte	0x04, 0x1c
        /*006e*/ 	.short	(.L_63 - .L_62)


	//   ....[0]....
.L_62:
        /*0070*/ 	.word	0x000002e0


	//   ....[1]....
        /*0074*/ 	.word	0x000003a0


	//----- nvinfo : EIATTR_CRS_STACK_SIZE
	.align		4
.L_63:
        /*0078*/ 	.byte	0x04, 0x1e
        /*007a*/ 	.short	(.L_65 - .L_64)
.L_64:
        /*007c*/ 	.word	0x00000000


	//----- nvinfo : EIATTR_CBANK_PARAM_SIZE
	.align		4
.L_65:
        /*0080*/ 	.byte	0x03, 0x19
        /*0082*/ 	.short	0x0020


	//----- nvinfo : EIATTR_PARAM_CBANK
	.align		4
        /*0084*/ 	.byte	0x04, 0x0a
        /*0086*/ 	.short	(.L_67 - .L_66)
	.align		4
.L_66:
        /*0088*/ 	.word	index@(.nv.constant0._Z12findLocalMaxPfS_Piii)
        /*008c*/ 	.short	0x0380
        /*008e*/ 	.short	0x0020


	//----- nvinfo : EIATTR_SW_WAR
	.align		4
.L_67:
        /*0090*/ 	.byte	0x04, 0x36
        /*0092*/ 	.short	(.L_69 - .L_68)
.L_68:
        /*0094*/ 	.word	0x00000008
.L_69:


//--------------------- .nv.callgraph             --------------------------
	.section	.nv.callgraph,"",@"SHT_CUDA_CALLGRAPH"
	.align	4
	.sectionentsize	8
	.align		4
        /*0000*/ 	.word	0x00000000
	.align		4
        /*0004*/ 	.word	0xffffffff
	.align		4
        /*0008*/ 	.word	0x00000000
	.align		4
        /*000c*/ 	.word	0xfffffffe
	.align		4
        /*0010*/ 	.word	0x00000000
	.align		4
        /*0014*/ 	.word	0xfffffffd
	.align		4
        /*0018*/ 	.word	0x00000000
	.align		4
        /*001c*/ 	.word	0xfffffffc


//--------------------- .text._Z6doSwapPfPiiS0_   --------------------------
	.section	.text._Z6doSwapPfPiiS0_,"ax",@progbits
	.align	128
        .global         _Z6doSwapPfPiiS0_
        .type           _Z6doSwapPfPiiS0_,@function
        .size           _Z6doSwapPfPiiS0_,(.L_x_13 - _Z6doSwapPfPiiS0_)
        .other          _Z6doSwapPfPiiS0_,@"STO_CUDA_ENTRY STV_DEFAULT"
_Z6doSwapPfPiiS0_:
.text._Z6doSwapPfPiiS0_:
[----:B------:R-:W-:Y:S08]  /*0000*/  LDC R1, c[0x0][0x37c] ;  /* 0x0000df00ff017b82 */ /* 0x000ff00000000800 */
[----:B------:R-:W0:Y:S01]  /*0010*/  LDC.64 R2, c[0x0][0x398] ;  /* 0x0000e600ff027b82 */ /* 0x000e220000000a00 */
[----:B------:R-:W0:Y:S01]  /*0020*/  LDCU.64 UR4, c[0x0][0x358] ;  /* 0x00006b00ff0477ac */ /* 0x000e220008000a00 */
[----:B------:R-:W1:Y:S06]  /*0030*/  LDCU.64 UR6, c[0x0][0x388] ;  /* 0x00007100ff0677ac */ /* 0x000e6c0008000a00 */
[----:B------:R-:W2:Y:S08]  /*0040*/  LDC.64 R4, c[0x0][0x380] ;  /* 0x0000e000ff047b82 */ /* 0x000eb00000000a00 */
[----:B------:R-:W3:Y:S01]  /*0050*/  LDC R15, c[0x0][0x390] ;  /* 0x0000e400ff0f7b82 */ /* 0x000ee20000000800 */
[----:B0-----:R-:W2:Y:S01]  /*0060*/  LDG.E R9, desc[UR4][R2.64] ;  /* 0x0000000402097981 */ /* 0x001ea2000c1e1900 */
[----:B-1----:R-:W-:-:S04]  /*0070*/  ISETP.NE.U32.AND P0, PT, RZ, UR6, PT ;  /* 0x00000006ff007c0c */ /* 0x002fc8000bf05070 */
[----:B------:R-:W-:Y:S01]  /*0080*/  ISETP.NE.AND.EX P0, PT, RZ, UR7, PT, P0 ;  /* 0x00000007ff007c0c */ /* 0x000fe2000bf05300 */
[----:B--2---:R-:W-:-:S04]  /*0090*/  IMAD.WIDE R6, R9, 0x4, R4 ;  /* 0x0000000409067825 */ /* 0x004fc800078e0204 */
[----:B---3--:R-:W-:Y:S01]  /*00a0*/  IMAD.WIDE R4, R15, 0x4, R4 ;  /* 0x000000040f047825 */ /* 0x008fe200078e0204 */
[----:B------:R-:W2:Y:S04]  /*00b0*/  LDG.E R13, desc[UR4][R6.64] ;  /* 0x00000004060d7981 */ /* 0x000ea8000c1e1900 */
[----:B------:R-:W3:Y:S04]  /*00c0*/  LDG.E R11, desc[UR4][R4.64] ;  /* 0x00000004040b7981 */ /* 0x000ee8000c1e1900 */
[----:B--2---:R0:W-:Y:S04]  /*00d0*/  STG.E desc[UR4][R4.64], R13 ;  /* 0x0000000d04007986 */ /* 0x0041e8000c101904 */
[----:B---3--:R0:W-:Y:S01]  /*00e0*/  STG.E desc[UR4][R6.64], R11 ;  /* 0x0000000b06007986 */ /* 0x0081e2000c101904 */
[----:B------:R-:W-:Y:S05]  /*00f0*/  @!P0 EXIT ;  /* 0x000000000000894d */ /* 0x000fea0003800000 */
[----:B------:R-:W0:Y:S02]  /*0100*/  LDC.64 R2, c[0x0][0x388] ;  /* 0x0000e200ff027b82 */ /* 0x000e240000000a00 */
[----:B0-----:R-:W-:-:S04]  /*0110*/  IMAD.WIDE R4, R9, 0x4, R2 ;  /* 0x0000000409047825 */ /* 0x001fc800078e0202 */
[----:B------:R-:W-:Y:S01]  /*0120*/  IMAD.WIDE R2, R15, 0x4, R2 ;  /* 0x000000040f027825 */ /* 0x000fe200078e0202 */
[----:B------:R-:W2:Y:S04]  /*0130*/  LDG.E R9, desc[UR4][R4.64] ;  /* 0x0000000404097981 */ /* 0x000ea8000c1e1900 */
[----:B------:R-:W3:Y:S04]  /*0140*/  LDG.E R7, desc[UR4][R2.64] ;  /* 0x0000000402077981 */ /* 0x000ee8000c1e1900 */
[----:B--2---:R-:W-:Y:S04]  /*0150*/  STG.E desc[UR4][R2.64], R9 ;  /* 0x0000000902007986 */ /* 0x004fe8000c101904 */
[----:B---3--:R-:W-:Y:S01]  /*0160*/  STG.E desc[UR4][R4.64], R7 ;  /* 0x0000000704007986 */ /* 0x008fe2000c101904 */
[----:B------:R-:W-:Y:S05]  /*0170*/  EXIT ;  /* 0x000000000000794d */ /* 0x000fea0003800000 */
.L_x_0:
[----:B------:R-:W-:-:S00]  /*0180*/  BRA `(.L_x_0) ;  /* 0xfffffffc00fc7947 */ /* 0x000fc0000383ffff */
[----:B------:R-:W-:-:S00]  /*0190*/  NOP ;  /* 0x0000000000007918 */ /* 0x000fc00000000000 */
        /* <DEDUP_REMOVED lines=14> */
.L_x_13:


//--------------------- .text._Z15reduceBlockMaxsPfPiS0_i --------------------------
	.section	.text._Z15reduceBlockMaxsPfPiS0_i,"ax",@progbits
	.align	128
        .global         _Z15reduceBlockMaxsPfPiS0_i
        .type           _Z15reduceBlockMaxsPfPiS0_i,@function
        .size           _Z15reduceBlockMaxsPfPiS0_i,(.L_x_14 - _Z15reduceBlockMaxsPfPiS0_i)
        .other          _Z15reduceBlockMaxsPfPiS0_i,@"STO_CUDA_ENTRY STV_DEFAULT"
_Z15reduceBlockMaxsPfPiS0_i:
.text._Z15reduceBlockMaxsPfPiS0_i:
[----:B------:R-:W-:Y:S01]  /*0000*/  LDC R1, c[0x0][0x37c] ;  /* 0x0000df00ff017b82 */ /* 0x000fe20000000800 */
[----:B------:R-:W0:Y:S01]  /*0010*/  LDCU UR4, c[0x0][0x398] ;  /* 0x00007300ff0477ac */ /* 0x000e220008000800 */
[----:B------:R-:W-:Y:S01]  /*0020*/  IMAD.MOV.U32 R0, RZ, RZ, -0x1 ;  /* 0xffffffffff007424 */ /* 0x000fe200078e00ff */
[----:B------:R-:W1:Y:S01]  /*0030*/  LDCU.64 UR14, c[0x0][0x358] ;  /* 0x00006b00ff0e77ac */ /* 0x000e620008000a00 */
[----:B0-----:R-:W-:-:S09]  /*0040*/  UISETP.GE.AND UP0, UPT, UR4, 0x1, UPT ;  /* 0x000000010400788c */ /* 0x001fd2000bf06270 */
[----:B-1----:R-:W-:Y:S05]  /*0050*/  BRA.U !UP0, `(.L_x_1) ;  /* 0x0000000908e87547 */ /* 0x002fea000b800000 */
[----:B------:R-:W-:Y:S01]  /*0060*/  UISETP.GE.U32.AND UP1, UPT, UR4, 0x10, UPT ;  /* 0x000000100400788c */ /* 0x000fe2000bf26070 */
[----:B------:R-:W-:Y:S01]  /*0070*/  HFMA2 R3, -RZ, RZ, 0, 0 ;  /* 0x00000000ff037431 */ /* 0x000fe200000001ff */
[----:B------:R-:W-:Y:S01]  /*0080*/  ULOP3.LUT UR12, UR4, 0xf, URZ, 0xc0, !UPT ;  /* 0x0000000f040c7892 */ /* 0x000fe2000f8ec0ff */
[----:B------:R-:W-:Y:S02]  /*0090*/  IMAD.MOV.U32 R2, RZ, RZ, -0x800001 ;  /* 0xff7fffffff027424 */ /* 0x000fe400078e00ff */
[----:B------:R-:W-:Y:S01]  /*00a0*/  IMAD.MOV.U32 R0, RZ, RZ, -0x1 ;  /* 0xffffffffff007424 */ /* 0x000fe200078e00ff */
[----:B------:R-:W-:-:S03]  /*00b0*/  UISETP.NE.AND UP0, UPT, UR12, URZ, UPT ;  /* 0x000000ff0c00728c */ /* 0x000fc6000bf05270 */
[----:B------:R-:W-:Y:S08]  /*00c0*/  BRA.U !UP1, `(.L_x_2) ;  /* 0x00000005095c7547 */ /* 0x000ff0000b800000 */
[----:B------:R-:W0:Y:S01]  /*00d0*/  LDCU.128 UR8, c[0x0][0x380] ;  /* 0x00007000ff0877ac */ /* 0x000e220008000c00 */
[----:B------:R-:W-:Y:S02]  /*00e0*/  IMAD.MOV.U32 R2, RZ, RZ, -0x800001 ;  /* 0xff7fffffff027424 */ /* 0x000fe400078e00ff */
[----:B------:R-:W-:Y:S01]  /*00f0*/  IMAD.MOV.U32 R0, RZ, RZ, -0x1 ;  /* 0xffffffffff007424 */ /* 0x000fe200078e00ff */
[----:B------:R-:W-:-:S06]  /*0100*/  ULOP3.LUT UR4, UR4, 0x7ffffff0, URZ, 0xc0, !UPT ;  /* 0x7ffffff004047892 */ /* 0x000fcc000f8ec0ff */
[----:B------:R-:W-:Y:S01]  /*0110*/  IMAD.U32 R3, RZ, RZ, UR4 ;  /* 0x00000004ff037e24 */ /* 0x000fe2000f8e00ff */
[----:B0-----:R-:W-:Y:S02]  /*0120*/  UIADD3 UR7, UP1, UPT, UR8, 0x20, URZ ;  /* 0x0000002008077890 */ /* 0x001fe4000ff3e0ff */
[----:B------:R-:W-:Y:S02]  /*0130*/  UIADD3 UR5, UP2, UPT, UR10, 0x20, URZ ;  /* 0x000000200a057890 */ /* 0x000fe4000ff5e0ff */
[----:B------:R-:W-:Y:S02]  /*0140*/  UIADD3.X UR8, UPT, UPT, URZ, UR9, URZ, UP1, !UPT ;  /* 0x00000009ff087290 */ /* 0x000fe40008ffe4ff */
[----:B------:R-:W-:Y:S01]  /*0150*/  UIADD3.X UR6, UPT, UPT, URZ, UR11, URZ, UP2, !UPT ;  /* 0x0000000bff067290 */ /* 0x000fe200097fe4ff */
[----:B------:R-:W-:Y:S01]  /*0160*/  MOV R4, UR7 ;  /* 0x0000000700047c02 */ /* 0x000fe20008000f00 */
[----:B------:R-:W-:Y:S01]  /*0170*/  IMAD.U32 R8, RZ, RZ, UR5 ;  /* 0x00000005ff087e24 */ /* 0x000fe2000f8e00ff */
[----:B------:R-:W-:Y:S01]  /*0180*/  UIADD3 UR9, UPT, UPT, -UR4, URZ, URZ ;  /* 0x000000ff04097290 */ /* 0x000fe2000fffe1ff */
[----:B------:R-:W-:-:S02]  /*0190*/  IMAD.U32 R5, RZ, RZ, UR8 ;  /* 0x00000008ff057e24 */ /* 0x000fc4000f8e00ff */
[----:B------:R-:W-:-:S09]  /*01a0*/  IMAD.U32 R9, RZ, RZ, UR6 ;  /* 0x00000006ff097e24 */ /* 0x000fd2000f8e00ff */
.L_x_3:
[----:B------:R-:W2:Y:S04]  /*01b0*/  LDG.E R11, desc[UR14][R4.64+-0x20] ;  /* 0xffffe00e040b7981 */ /* 0x000ea8000c1e1900 */
[----:B------:R-:W3:Y:S01]  /*01c0*/  LDG.E R13, desc[UR14][R4.64+-0x1c] ;  /* 0xffffe40e040d7981 */ /* 0x000ee2000c1e1900 */
[----:B0-----:R-:W-:Y:S01]  /*01d0*/  MOV R6, R8 ;  /* 0x0000000800067202 */ /* 0x001fe20000000f00 */
[----:B------:R-:W-:Y:S02]  /*01e0*/  IMAD.MOV.U32 R7, RZ, RZ, R9 ;  /* 0x000000ffff077224 */ /* 0x000fe400078e0009 */
[----:B------:R-:W4:Y:S01]  /*01f0*/  LDG.E R9, desc[UR14][R4.64+-0x18] ;  /* 0xffffe80e04097981 */ /* 0x000f22000c1e1900 */
[----:B--2---:R-:W-:-:S13]  /*0200*/  FSETP.GT.AND P0, PT, R11, R2, PT ;  /* 0x000000020b00720b */ /* 0x004fda0003f04000 */
[----:B-----5:R0:W2:Y:S01]  /*0210*/  @P0 LDG.E R0, desc[UR14][R6.64+-0x20] ;  /* 0xffffe00e06000981 */ /* 0x0200a2000c1e1900 */
[----:B------:R-:W-:-:S03]  /*0220*/  @P0 IMAD.MOV.U32 R2, RZ, RZ, R11 ;  /* 0x000000ffff020224 */ /* 0x000fc600078e000b */
[----:B------:R-:W4:Y:S02]  /*0230*/  LDG.E R11, desc[UR14][R4.64+-0x14] ;  /* 0xffffec0e040b7981 */ /* 0x000f24000c1e1900 */
[----:B---3--:R-:W-:-:S13]  /*0240*/  FSETP.GT.AND P0, PT, R13, R2, PT ;  /* 0x000000020d00720b */ /* 0x008fda0003f04000 */
[----:B--2---:R0:W2:Y:S01]  /*0250*/  @P0 LDG.E R0, desc[UR14][R6.64+-0x1c] ;  /* 0xffffe40e06000981 */ /* 0x0040a2000c1e1900 */
[----:B------:R-:W-:-:S05]  /*0260*/  @P0 IMAD.MOV.U32 R2, RZ, RZ, R13 ;  /* 0x000000ffff020224 */ /* 0x000fca00078e000d */
[----:B----4-:R-:W-:-:S13]  /*0270*/  FSETP.GT.AND P0, PT, R9, R2, PT ;  /* 0x000000020900720b */ /* 0x010fda0003f04000 */
[----:B--2---:R0:W2:Y:S01]  /*0280*/  @P0 LDG.E R0, desc[UR14][R6.64+-0x18] ;  /* 0xffffe80e06000981 */ /* 0x0040a2000c1e1900 */
[----:B------:R-:W-:-:S03]  /*0290*/  @P0 MOV R2, R9 ;  /* 0x0000000900020202 */ /* 0x000fc60000000f00 */
[----:B------:R-:W3:Y:S01]  /*02a0*/  LDG.E R9, desc[UR14][R4.64+-0x10] ;  /* 0xfffff00e04097981 */ /* 0x000ee2000c1e1900 */
[----:B------:R-:W-:-:S13]  /*02b0*/  FSETP.GT.AND P0, PT, R11, R2, PT ;  /* 0x000000020b00720b */ /* 0x000fda0003f04000 */
[----:B------:R-:W-:Y:S02]  /*02c0*/  @P0 IMAD.MOV.U32 R2, RZ, RZ, R11 ;  /* 0x000000ffff020224 */ /* 0x000fe400078e000b */
[----:B------:R-:W4:Y:S04]  /*02d0*/  LDG.E R11, desc[UR14][R4.64+-0xc] ;  /* 0xfffff40e040b7981 */ /* 0x000f28000c1e1900 */
[----:B--2---:R0:W2:Y:S01]  /*02e0*/  @P0 LDG.E R0, desc[UR14][R6.64+-0x14] ;  /* 0xffffec0e06000981 */ /* 0x0040a2000c1e1900 */
[----:B---3--:R-:W-:-:S13]  /*02f0*/  FSETP.GT.AND P0, PT, R9, R2, PT ;  /* 0x000000020900720b */ /* 0x008fda0003f04000 */
[----:B------:R-:W-:Y:S02]  /*0300*/  @P0 IMAD.MOV.U32 R2, RZ, RZ, R9 ;  /* 0x000000ffff020224 */ /* 0x000fe400078e0009 */
[----:B------:R-:W3:Y:S04]  /*0310*/  LDG.E R9, desc[UR14][R4.64+-0x8] ;  /* 0xfffff80e04097981 */ /* 0x000ee8000c1e1900 */
[----:B--2---:R0:W2:Y:S01]  /*0320*/  @P0 LDG.E R0, desc[UR14][R6.64+-0x10] ;  /* 0xfffff00e06000981 */ /* 0x0040a2000c1e1900 */
[----:B----4-:R-:W-:-:S13]  /*0330*/  FSETP.GT.AND P0, PT, R11, R2, PT ;  /* 0x000000020b00720b */ /* 0x010fda0003f04000 */
[----:B------:R-:W-:Y:S02]  /*0340*/  @P0 IMAD.MOV.U32 R2, RZ, RZ, R11 ;  /* 0x000000ffff020224 */ /* 0x000fe400078e000b */
[----:B------:R-:W4:Y:S04]  /*0350*/  LDG.E R11, desc[UR14][R4.64+-0x4] ;  /* 0xfffffc0e040b7981 */ /* 0x000f28000c1e1900 */
[----:B--2---:R0:W2:Y:S01]  /*0360*/  @P0 LDG.E R0, desc[UR14][R6.64+-0xc] ;  /* 0xfffff40e06000981 */ /* 0x0040a2000c1e1900 */
[----:B---3--:R-:W-:-:S13]  /*0370*/  FSETP.GT.AND P0, PT, R9, R2, PT ;  /* 0x000000020900720b */ /* 0x008fda0003f04000 */
[----:B------:R-:W-:Y:S02]  /*0380*/  @P0 MOV R2, R9 ;  /* 0x0000000900020202 */ /* 0x000fe40000000f00 */
[----:B------:R-:W3:Y:S04]  /*0390*/  LDG.E R9, desc[UR14][R4.64] ;  /* 0x0000000e04097981 */ /* 0x000ee8000c1e1900 */
[----:B--2---:R0:W2:Y:S01]  /*03a0*/  @P0 LDG.E R0, desc[UR14][R6.64+-0x8] ;  /* 0xfffff80e06000981 */ /* 0x0040a2000c1e1900 */
[----:B----4-:R-:W-:-:S13]  /*03b0*/  FSETP.GT.AND P0, PT, R11, R2, PT ;  /* 0x000000020b00720b */ /* 0x010fda0003f04000 */
        /* <DEDUP_REMOVED lines=28> */
[----:B------:R-:W-:Y:S01]  /*0580*/  @P0 MOV R2, R9 ;  /* 0x0000000900020202 */ /* 0x000fe20000000f00 */
[----:B--2---:R0:W2:Y:S03]  /*0590*/  @P0 LDG.E R0, desc[UR14][R6.64+0x18] ;  /* 0x0000180e06000981 */ /* 0x0040a6000c1e1900 */
[----:B----4-:R-:W-:Y:S01]  /*05a0*/  FSETP.GT.AND P0, PT, R11, R2, PT ;  /* 0x000000020b00720b */ /* 0x010fe20003f04000 */
[----:B------:R-:W-:-:S04]  /*05b0*/  UIADD3 UR9, UPT, UPT, UR9, 0x10, URZ ;  /* 0x0000001009097890 */ /* 0x000fc8000fffe0ff */
[----:B------:R-:W-:Y:S01]  /*05c0*/  UISETP.NE.AND UP1, UPT, UR9, URZ, UPT ;  /* 0x000000ff0900728c */ /* 0x000fe2000bf25270 */
[----:B------:R-:W-:Y:S02]  /*05d0*/  IADD3 R4, P1, PT, R4, 0x40, RZ ;  /* 0x0000004004047810 */ /* 0x000fe40007f3e0ff */
[----:B------:R-:W-:-:S05]  /*05e0*/  IADD3 R8, P2, PT, R6, 0x40, RZ ;  /* 0x0000004006087810 */ /* 0x000fca0007f5e0ff */
[----:B--2---:R0:W5:Y:S01]  /*05f0*/  @P0 LDG.E R0, desc[UR14][R6.64+0x1c] ;  /* 0x00001c0e06000981 */ /* 0x004162000c1e1900 */
[----:B------:R-:W-:Y:S02]  /*0600*/  IMAD.X R5, RZ, RZ, R5, P1 ;  /* 0x000000ffff057224 */ /* 0x000fe400008e0605 */
[----:B------:R-:W-:Y:S02]  /*0610*/  IMAD.X R9, RZ, RZ, R7, P2 ;  /* 0x000000ffff097224 */ /* 0x000fe400010e0607 */
[----:B------:R-:W-:Y:S01]  /*0620*/  @P0 IMAD.MOV.U32 R2, RZ, RZ, R11 ;  /* 0x000000ffff020224 */ /* 0x000fe200078e000b */
[----:B------:R-:W-:Y:S06]  /*0630*/  BRA.U UP1, `(.L_x_3) ;  /* 0xfffffff901dc7547 */ /* 0x000fec000b83ffff */
.L_x_2:
[----:B------:R-:W-:Y:S05]  /*0640*/  BRA.U !UP0, `(.L_x_1) ;  /* 0x00000005086c7547 */ /* 0x000fea000b800000 */
[----:B------:R-:W1:Y:S01]  /*0650*/  LDCU UR4, c[0x0][0x398] ;  /* 0x00007300ff0477ac */ /* 0x000e620008000800 */
[----:B------:R-:W-:Y:S02]  /*0660*/  UISETP.GE.U32.AND UP0, UPT, UR12, 0x8, UPT ;  /* 0x000000080c00788c */ /* 0x000fe4000bf06070 */
[----:B-1----:R-:W-:-:S04]  /*0670*/  ULOP3.LUT UR5, UR4, 0x7, URZ, 0xc0, !UPT ;  /* 0x0000000704057892 */ /* 0x002fc8000f8ec0ff */
[----:B------:R-:W-:-:S03]  /*0680*/  UISETP.NE.AND UP1, UPT, UR5, URZ, UPT ;  /* 0x000000ff0500728c */ /* 0x000fc6000bf25270 */
[----:B------:R-:W-:Y:S08]  /*0690*/  BRA.U !UP0, `(.L_x_4) ;  /* 0x0000000108947547 */ /* 0x000ff0000b800000 */
[----:B------:R-:W0:Y:S02]  /*06a0*/  LDC.64 R4, c[0x0][0x380] ;  /* 0x0000e000ff047b82 */ /* 0x000e240000000a00 */
[----:B0-----:R-:W-:-:S06]  /*06b0*/  IMAD.WIDE.U32 R6, R3, 0x4, R4 ;  /* 0x0000000403067825 */ /* 0x001fcc00078e0004 */
[----:B------:R-:W0:Y:S01]  /*06c0*/  LDC.64 R4, c[0x0][0x388] ;  /* 0x0000e200ff047b82 */ /* 0x000e220000000a00 */
[----:B------:R-:W2:Y:S04]  /*06d0*/  LDG.E R9, desc[UR14][R6.64] ;  /* 0x0000000e06097981 */ /* 0x000ea8000c1e1900 */
[----:B------:R-:W3:Y:S01]  /*06e0*/  LDG.E R11, desc[UR14][R6.64+0x4] ;  /* 0x0000040e060b7981 */ /* 0x000ee2000c1e1900 */
[----:B0-----:R-:W-:Y:S01]  /*06f0*/  IMAD.WIDE.U32 R4, R3, 0x4, R4 ;  /* 0x0000000403047825 */ /* 0x001fe200078e0004 */
[----:B--2---:R-:W-:-:S13]  /*0700*/  FSETP.GT.AND P0, PT, R9, R2, PT ;  /* 0x000000020900720b */ /* 0x004fda0003f04000 */
[----:B-----5:R1:W2:Y:S01]  /*0710*/  @P0 LDG.E R0, desc[UR14][R4.64] ;  /* 0x0000000e04000981 */ /* 0x0202a2000c1e1900 */
[----:B------:R-:W-:-:S03]  /*0720*/  @P0 MOV R2, R9 ;  /* 0x0000000900020202 */ /* 0x000fc60000000f00 */
[----:B------:R-:W4:Y:S01]  /*0730*/  LDG.E R9, desc[UR14][R6.64+0x8] ;  /* 0x0000080e06097981 */ /* 0x000f22000c1e1900 */
        /* <DEDUP_REMOVED lines=21> */
[----:B------:R-:W-:Y:S01]  /*0890*/  @P0 MOV R2, R9 ;  /* 0x0000000900020202 */ /* 0x000fe20000000f00 */
[----:B--2---:R1:W2:Y:S03]  /*08a0*/  @P0 LDG.E R0, desc[UR14][R4.64+0x18] ;  /* 0x0000180e04000981 */ /* 0x0042a6000c1e1900 */
[----:B---3--:R-:W-:Y:S01]  /*08b0*/  FSETP.GT.AND P0, PT, R11, R2, PT ;  /* 0x000000020b00720b */ /* 0x008fe20003f04000 */
[----:B------:R-:W-:-:S12]  /*08c0*/  VIADD R3, R3, 0x8 ;  /* 0x0000000803037836 */ /* 0x000fd80000000000 */
[----:B--2---:R1:W5:Y:S01]  /*08d0*/  @P0 LDG.E R0, desc[UR14][R4.64+0x1c] ;  /* 0x00001c0e04000981 */ /* 0x004362000c1e1900 */
[----:B------:R-:W-:-:S07]  /*08e0*/  @P0 IMAD.MOV.U32 R2, RZ, RZ, R11 ;  /* 0x000000ffff020224 */ /* 0x000fce00078e000b */
.L_x_4:
[----:B------:R-:W-:Y:S05]  /*08f0*/  BRA.U !UP1, `(.L_x_1) ;  /* 0x0000000109c07547 */ /* 0x000fea000b800000 */
[----:B------:R-:W-:Y:S02]  /*0900*/  UISETP.GE.U32.AND UP0, UPT, UR5, 0x4, UPT ;  /* 0x000000040500788c */ /* 0x000fe4000bf06070 */
[----:B------:R-:W-:-:S04]  /*0910*/  ULOP3.LUT UR4, UR4, 0x3, URZ, 0xc0, !UPT ;  /* 0x0000000304047892 */ /* 0x000fc8000f8ec0ff */
[----:B------:R-:W-:-:S03]  /*0920*/  UISETP.NE.AND UP1, UPT, UR4, URZ, UPT ;  /* 0x000000ff0400728c */ /* 0x000fc6000bf25270 */
[----:B------:R-:W-:Y:S08]  /*0930*/  BRA.U !UP0, `(.L_x_5) ;  /* 0x0000000108547547 */ /* 0x000ff0000b800000 */
[----:B-1----:R-:W1:Y:S08]  /*0940*/  LDC.64 R4, c[0x0][0x380] ;  /* 0x0000e000ff047b82 */ /* 0x002e700000000a00 */
[----:B0-----:R-:W0:Y:S01]  /*0950*/  LDC.64 R6, c[0x0][0x388] ;  /* 0x0000e200ff067b82 */ /* 0x001e220000000a00 */
[----:B-1----:R-:W-:-:S05]  /*0960*/  IMAD.WIDE.U32 R4, R3, 0x4, R4 ;  /* 0x0000000403047825 */ /* 0x002fca00078e0004 */
[----:B------:R-:W2:Y:S04]  /*0970*/  LDG.E R9, desc[UR14][R4.64] ;  /* 0x0000000e04097981 */ /* 0x000ea8000c1e1900 */
[----:B------:R-:W3:Y:S01]  /*0980*/  LDG.E R11, desc[UR14][R4.64+0x4] ;  /* 0x0000040e040b7981 */ /* 0x000ee2000c1e1900 */
[----:B0-----:R-:W-:Y:S01]  /*0990*/  IMAD.WIDE.U32 R6, R3, 0x4, R6 ;  /* 0x0000000403067825 */ /* 0x001fe200078e0006 */
[----:B--2---:R-:W-:-:S13]  /*09a0*/  FSETP.GT.AND P0, PT, R9, R2, PT ;  /* 0x000000020900720b */ /* 0x004fda0003f04000 */
[----:B-----5:R2:W4:Y:S01]  /*09b0*/  @P0 LDG.E R0, desc[UR14][R6.64] ;  /* 0x0000000e06000981 */ /* 0x020522000c1e1900 */
[----:B------:R-:W-:-:S03]  /*09c0*/  @P0 MOV R2, R9 ;  /* 0x0000000900020202 */ /* 0x000fc60000000f00 */
[----:B------:R-:W2:Y:S01]  /*09d0*/  LDG.E R9, desc[UR14][R4.64+0x8] ;  /* 0x0000080e04097981 */ /* 0x000ea2000c1e1900 */
[----:B---3--:R-:W-:-:S13]  /*09e0*/  FSETP.GT.AND P0, PT, R11, R2, PT ;  /* 0x000000020b00720b */ /* 0x008fda0003f04000 */
[----:B------:R-:W-:Y:S02]  /*09f0*/  @P0 IMAD.MOV.U32 R2, RZ, RZ, R11 ;  /* 0x000000ffff020224 */ /* 0x000fe400078e000b */
[----:B------:R-:W3:Y:S04]  /*0a00*/  LDG.E R11, desc[UR14][R4.64+0xc] ;  /* 0x00000c0e040b7981 */ /* 0x000ee8000c1e1900 */
[----:B----4-:R4:W4:Y:S01]  /*0a10*/  @P0 LDG.E R0, desc[UR14][R6.64+0x4] ;  /* 0x0000040e06000981 */ /* 0x010922000c1e1900 */
[----:B--2---:R-:W-:-:S13]  /*0a20*/  FSETP.GT.AND P0, PT, R9, R2, PT ;  /* 0x000000020900720b */ /* 0x004fda0003f04000 */
[----:B------:R-:W-:Y:S01]  /*0a30*/  @P0 IMAD.MOV.U32 R2, RZ, RZ, R9 ;  /* 0x000000ffff020224 */ /* 0x000fe200078e0009 */
[----:B----4-:R2:W4:Y:S04]  /*0a40*/  @P0 LDG.E R0, desc[UR14][R6.64+0x8] ;  /* 0x0000080e06000981 */ /* 0x010528000c1e1900 */
[----:B---3--:R-:W-:Y:S02]  /*0a50*/  FSETP.GT.AND P0, PT, R11, R2, PT ;  /* 0x000000020b00720b */ /* 0x008fe40003f04000 */
[----:B------:R-:W-:-:S11]  /*0a60*/  IADD3 R3, PT, PT, R3, 0x4, RZ ;  /* 0x0000000403037810 */ /* 0x000fd60007ffe0ff */
[----:B----4-:R2:W5:Y:S01]  /*0a70*/  @P0 LDG.E R0, desc[UR14][R6.64+0xc] ;  /* 0x00000c0e06000981 */ /* 0x010562000c1e1900 */
[----:B------:R-:W-:-:S07]  /*0a80*/  @P0 IMAD.MOV.U32 R2, RZ, RZ, R11 ;  /* 0x000000ffff020224 */ /* 0x000fce00078e000b */
.L_x_5:
[----:B------:R-:W-:Y:S05]  /*0a90*/  BRA.U !UP1, `(.L_x_1) ;  /* 0x0000000109587547 */ /* 0x000fea000b800000 */
[----:B-1----:R-:W1:Y:S01]  /*0aa0*/  LDC.64 R4, c[0x0][0x388] ;  /* 0x0000e200ff047b82 */ /* 0x002e620000000a00 */
[----:B------:R-:W-:-:S07]  /*0ab0*/  UIADD3 UR4, UPT, UPT, -UR4, URZ, URZ ;  /* 0x000000ff04047290 */ /* 0x000fce000fffe1ff */
[----:B0-2---:R-:W0:Y:S01]  /*0ac0*/  LDC.64 R6, c[0x0][0x380] ;  /* 0x0000e000ff067b82 */ /* 0x005e220000000a00 */
[----:B-1----:R-:W-:-:S05]  /*0ad0*/  IMAD.WIDE.U32 R4, R3, 0x4, R4 ;  /* 0x0000000403047825 */ /* 0x002fca00078e0004 */
[----:B------:R-:W-:Y:S01]  /*0ae0*/  MOV R8, R5 ;  /* 0x0000000500087202 */ /* 0x000fe20000000f00 */
[----:B0-----:R-:W-:-:S04]  /*0af0*/  IMAD.WIDE.U32 R6, R3, 0x4, R6 ;  /* 0x0000000403067825 */ /* 0x001fc800078e0006 */
[----:B------:R-:W-:-:S07]  /*0b00*/  IMAD.MOV.U32 R3, RZ, RZ, R4 ;  /* 0x000000ffff037224 */ /* 0x000fce00078e0004 */
.L_x_6:
[----:B------:R-:W-:Y:S02]  /*0b10*/  IMAD.MOV.U32 R4, RZ, RZ, R6 ;  /* 0x000000ffff047224 */ /* 0x000fe400078e0006 */
[----:B------:R-:W-:-:S05]  /*0b20*/  IMAD.MOV.U32 R5, RZ, RZ, R7 ;  /* 0x000000ffff057224 */ /* 0x000fca00078e0007 */
[----:B------:R-:W2:Y:S01]  /*0b30*/  LDG.E R9, desc[UR14][R4.64] ;  /* 0x0000000e04097981 */ /* 0x000ea2000c1e1900 */
[----:B------:R-:W-:Y:S01]  /*0b40*/  UIADD3 UR4, UPT, UPT, UR4, 0x1, URZ ;  /* 0x0000000104047890 */ /* 0x000fe2000fffe0ff */
[----:B--2---:R-:W-:-:S13]  /*0b50*/  FSETP.GT.AND P0, PT, R9, R2, PT ;  /* 0x000000020900720b */ /* 0x004fda0003f04000 */
[----:B------:R-:W-:Y:S01]  /*0b60*/  @P0 MOV R4, R3 ;  /* 0x0000000300040202 */ /* 0x000fe20000000f00 */
[----:B------:R-:W-:-:S05]  /*0b70*/  @P0 IMAD.MOV.U32 R5, RZ, RZ, R8 ;  /* 0x000000ffff050224 */ /* 0x000fca00078e0008 */
[----:B-----5:R3:W5:Y:S01]  /*0b80*/  @P0 LDG.E R0, desc[UR14][R4.64] ;  /* 0x0000000e04000981 */ /* 0x020762000c1e1900 */
[----:B------:R-:W-:Y:S01]  /*0b90*/  UISETP.NE.AND UP0, UPT, UR4, URZ, UPT ;  /* 0x000000ff0400728c */ /* 0x000fe2000bf05270 */
[----:B------:R-:W-:Y:S01]  /*0ba0*/  IADD3 R3, P1, PT, R3, 0x4, RZ ;  /* 0x0000000403037810 */ /* 0x000fe20007f3e0ff */
[----:B------:R-:W-:Y:S01]  /*0bb0*/  @P0 IMAD.MOV.U32 R2, RZ, RZ, R9 ;  /* 0x000000ffff020224 */ /* 0x000fe200078e0009 */
[----:B------:R-:W-:-:S03]  /*0bc0*/  IADD3 R6, P2, PT, R6, 0x4, RZ ;  /* 0x0000000406067810 */ /* 0x000fc60007f5e0ff */
[----:B------:R-:W-:Y:S01]  /*0bd0*/  IMAD.X R8, RZ, RZ, R8, P1 ;  /* 0x000000ffff087224 */ /* 0x000fe200008e0608 */
[----:B------:R-:W-:Y:S02]  /*0be0*/  IADD3.X R7, PT, PT, RZ, R7, RZ, P2, !PT ;  /* 0x00000007ff077210 */ /* 0x000fe400017fe4ff */
[----:B---3--:R-:W-:Y:S07]  /*0bf0*/  BRA.U UP0, `(.L_x_6) ;  /* 0xfffffffd00c47547 */ /* 0x008fee000b83ffff */
.L_x_1:
[----:B------:R-:W3:Y:S02]  /*0c00*/  LDC.64 R2, c[0x0][0x390] ;  /* 0x0000e400ff027b82 */ /* 0x000ee40000000a00 */
[----:B---3-5:R-:W-:Y:S01]  /*0c10*/  STG.E desc[UR14][R2.64], R0 ;  /* 0x0000000002007986 */ /* 0x028fe2000c10190e */
[----:B------:R-:W-:Y:S05]  /*0c20*/  EXIT ;  /* 0x000000000000794d */ /* 0x000fea0003800000 */
.L_x_7:
        /* <DEDUP_REMOVED lines=13> */
.L_x_14:


//--------------------- .text._Z12findLocalMaxPfS_Piii --------------------------
	.section	.text._Z12findLocalMaxPfS_Piii,"ax",@progbits
	.align	128
        .global         _Z12findLocalMaxPfS_Piii
        .type           _Z12findLocalMaxPfS_Piii,@function
        .size           _Z12findLocalMaxPfS_Piii,(.L_x_15 - _Z12findLocalMaxPfS_Piii)
        .other          _Z12findLocalMaxPfS_Piii,@"STO_CUDA_ENTRY STV_DEFAULT"
_Z12findLocalMaxPfS_Piii:
.text._Z12findLocalMaxPfS_Piii:
[----:B------:R-:W-:Y:S01]  /*0000*/  LDC R1, c[0x0][0x37c] ;  /* 0x0000df00ff017b82 */ /* 0x000fe20000000800 */
[----:B------:R-:W0:Y:S01]  /*0010*/  S2R R9, SR_TID.X ;  /* 0x0000000000097919 */ /* 0x000e220000002100 */
[----:B------:R-:W0:Y:S01]  /*0020*/  LDCU UR7, c[0x0][0x360] ;  /* 0x00006c00ff0777ac */ /* 0x000e220008000800 */
[----:B------:R-:W-:Y:S01]  /*0030*/  IMAD.MOV.U32 R4, RZ, RZ, -0x800001 ;  /* 0xff7fffffff047424 */ /* 0x000fe200078e00ff */
[----:B------:R-:W0:Y:S01]  /*0040*/  S2R R11, SR_CTAID.X ;  /* 0x00000000000b7919 */ /* 0x000e220000002500 */
[----:B------:R-:W1:Y:S01]  /*0050*/  LDCU.64 UR4, c[0x0][0x398] ;  /* 0x00007300ff0477ac */ /* 0x000e620008000a00 */
[----:B------:R-:W2:Y:S01]  /*0060*/  LDCU.64 UR8, c[0x0][0x358] ;  /* 0x00006b00ff0877ac */ /* 0x000ea20008000a00 */
[----:B0-----:R-:W-:-:S04]  /*0070*/  IMAD R0, R11, UR7, R9 ;  /* 0x000000070b007c24 */ /* 0x001fc8000f8e0209 */
[----:B-1----:R-:W-:-:S05]  /*0080*/  VIADD R5, R0, UR4 ;  /* 0x0000000400057c36 */ /* 0x002fca0008000000 */
[----:B------:R-:W-:-:S13]  /*0090*/  ISETP.GE.AND P0, PT, R5, UR5, PT ;  /* 0x0000000505007c0c */ /* 0x000fda000bf06270 */
[----:B------:R-:W0:Y:S02]  /*00a0*/  @!P0 LDC.64 R2, c[0x0][0x380] ;  /* 0x0000e000ff028b82 */ /* 0x000e240000000a00 */
[----:B0-----:R-:W-:-:S05]  /*00b0*/  @!P0 IMAD.WIDE R2, R5, 0x4, R2 ;  /* 0x0000000405028825 */ /* 0x001fca00078e0202 */
[----:B--2---:R-:W2:Y:S01]  /*00c0*/  @!P0 LDG.E R4, desc[UR8][R2.64] ;  /* 0x0000000802048981 */ /* 0x004ea2000c1e1900 */
[----:B------:R-:W0:Y:S01]  /*00d0*/  S2UR UR6, SR_CgaCtaId ;  /* 0x00000000000679c3 */ /* 0x000e220000008800 */
[----:B------:R-:W-:Y:S01]  /*00e0*/  UMOV UR4, 0x400 ;  /* 0x0000040000047882 */ /* 0x000fe20000000000 */
[----:B------:R-:W-:Y:S01]  /*00f0*/  IMAD.U32 R0, RZ, RZ, UR7 ;  /* 0x00000007ff007e24 */ /* 0x000fe2000f8e00ff */
[----:B------:R-:W-:Y:S01]  /*0100*/  UIADD3 UR5, UPT, UPT, UR4, 0x1000, URZ ;  /* 0x0000100004057890 */ /* 0x000fe2000fffe0ff */
[----:B------:R-:W-:Y:S01]  /*0110*/  MOV R6, 0xffffffff ;  /* 0xffffffff00067802 */ /* 0x000fe20000000f00 */
[----:B------:R-:W-:Y:S02]  /*0120*/  @!P0 IMAD.MOV.U32 R6, RZ, RZ, R5 ;  /* 0x000000ffff068224 */ /* 0x000fe400078e0005 */
[----:B------:R-:W-:Y:S01]  /*0130*/  ISETP.GE.U32.AND P0, PT, R0, 0x2, PT ;  /* 0x000000020000780c */ /* 0x000fe20003f06070 */
[----:B0-----:R-:W-:Y:S02]  /*0140*/  ULEA UR4, UR6, UR4, 0x18 ;  /* 0x0000000406047291 */ /* 0x001fe4000f8ec0ff */
[----:B------:R-:W-:-:S04]  /*0150*/  ULEA UR5, UR6, UR5, 0x18 ;  /* 0x0000000506057291 */ /* 0x000fc8000f8ec0ff */
[C---:B------:R-:W-:Y:S02]  /*0160*/  LEA R5, R9.reuse, UR4, 0x2 ;  /* 0x0000000409057c11 */ /* 0x040fe4000f8e10ff */
[----:B------:R-:W-:-:S03]  /*0170*/  LEA R7, R9, UR5, 0x2 ;  /* 0x0000000509077c11 */ /* 0x000fc6000f8e10ff */
[----:B--2---:R0:W-:Y:S04]  /*0180*/  STS [R5], R4 ;  /* 0x0000000405007388 */ /* 0x0041e80000000800 */
[----:B------:R0:W-:Y:S01]  /*0190*/  STS [R7], R6 ;  /* 0x0000000607007388 */ /* 0x0001e20000000800 */
[----:B------:R-:W-:Y:S06]  /*01a0*/  BAR.SYNC.DEFER_BLOCKING 0x0 ;  /* 0x0000000000007b1d */ /* 0x000fec0000010000 */
[----:B------:R-:W-:Y:S05]  /*01b0*/  @!P0 BRA `(.L_x_8) ;  /* 0x0000000000448947 */ /* 0x000fea0003800000 */
.L_x_11:
[----:B0-----:R-:W-:Y:S01]  /*01c0*/  MOV R4, R0 ;  /* 0x0000000000047202 */ /* 0x001fe20000000f00 */
[----:B------:R-:W-:Y:S01]  /*01d0*/  BSSY.RECONVERGENT B0, `(.L_x_9) ;  /* 0x000000c000007945 */ /* 0x000fe20003800200 */
[----:B------:R-:W-:-:S04]  /*01e0*/  SHF.R.U32.HI R0, RZ, 0x1, R0 ;  /* 0x00000001ff007819 */ /* 0x000fc80000011600 */
[----:B------:R-:W-:-:S13]  /*01f0*/  ISETP.GE.U32.AND P0, PT, R9, R0, PT ;  /* 0x000000000900720c */ /* 0x000fda0003f06070 */
[----:B------:R-:W-:Y:S05]  /*0200*/  @P0 BRA `(.L_x_10) ;  /* 0x0000000000200947 */ /* 0x000fea0003800000 */
[----:B------:R-:W-:Y:S01]  /*0210*/  IMAD R3, R0, 0x4, R5 ;  /* 0x0000000400037824 */ /* 0x000fe200078e0205 */
[----:B------:R-:W-:Y:S05]  /*0220*/  LDS R2, [R5] ;  /* 0x0000000005027984 */ /* 0x000fea0000000800 */
[----:B------:R-:W0:Y:S02]  /*0230*/  LDS R3, [R3] ;  /* 0x0000000003037984 */ /* 0x000e240000000800 */
[----:B0-----:R-:W-:-:S13]  /*0240*/  FSETP.GEU.AND P0, PT, R2, R3, PT ;  /* 0x000000030200720b */ /* 0x001fda0003f0e000 */
[----:B------:R-:W-:Y:S01]  /*0250*/  @!P0 LEA R2, R0, R7, 0x2 ;  /* 0x0000000700028211 */ /* 0x000fe200078e10ff */
[----:B------:R-:W-:Y:S05]  /*0260*/  @!P0 STS [R5], R3 ;  /* 0x0000000305008388 */ /* 0x000fea0000000800 */
[----:B------:R-:W0:Y:S04]  /*0270*/  @!P0 LDS R2, [R2] ;  /* 0x0000000002028984 */ /* 0x000e280000000800 */
[----:B0-----:R0:W-:Y:S02]  /*0280*/  @!P0 STS [R7], R2 ;  /* 0x0000000207008388 */ /* 0x0011e40000000800 */
.L_x_10:
[----:B------:R-:W-:Y:S05]  /*0290*/  BSYNC.RECONVERGENT B0 ;  /* 0x0000000000007941 */ /* 0x000fea0003800200 */
.L_x_9:
[----:B------:R-:W-:Y:S01]  /*02a0*/  BAR.SYNC.DEFER_BLOCKING 0x0 ;  /* 0x0000000000007b1d */ /* 0x000fe20000010000 */
[----:B------:R-:W-:-:S13]  /*02b0*/  ISETP.GT.U32.AND P0, PT, R4, 0x3, PT ;  /* 0x000000030400780c */ /* 0x000fda0003f04070 */
[----:B------:R-:W-:Y:S05]  /*02c0*/  @P0 BRA `(.L_x_11) ;  /* 0xfffffffc00bc0947 */ /* 0x000fea000383ffff */
.L_x_8:
[----:B------:R-:W-:-:S13]  /*02d0*/  ISETP.NE.AND P0, PT, R9, RZ, PT ;  /* 0x000000ff0900720c */ /* 0x000fda0003f05270 */
[----:B------:R-:W-:Y:S05]  /*02e0*/  @P0 EXIT ;  /* 0x000000000000094d */ /* 0x000fea0003800000 */
[----:B------:R-:W1:Y:S01]  /*02f0*/  S2UR UR5, SR_CgaCtaId ;  /* 0x00000000000579c3 */ /* 0x000e620000008800 */
[----:B------:R-:W-:-:S07]  /*0300*/  UMOV UR4, 0x400 ;  /* 0x0000040000047882 */ /* 0x000fce0000000000 */
[----:B0-----:R-:W0:Y:S08]  /*0310*/  LDC.64 R2, c[0x0][0x388] ;  /* 0x0000e200ff027b82 */ /* 0x001e300000000a00 */
[----:B------:R-:W2:Y:S01]  /*0320*/  LDC.64 R4, c[0x0][0x390] ;  /* 0x0000e400ff047b82 */ /* 0x000ea20000000a00 */
[----:B-1----:R-:W-:Y:S01]  /*0330*/  ULEA UR4, UR5, UR4, 0x18 ;  /* 0x0000000405047291 */ /* 0x002fe2000f8ec0ff */
[----:B0-----:R-:W-:-:S08]  /*0340*/  IMAD.WIDE.U32 R2, R11, 0x4, R2 ;  /* 0x000000040b027825 */ /* 0x001fd000078e0002 */
[----:B------:R-:W0:Y:S04]  /*0350*/  LDS R7, [UR4] ;  /* 0x00000004ff077984 */ /* 0x000e280008000800 */
[----:B------:R-:W1:Y:S01]  /*0360*/  LDS R9, [UR4+0x1000] ;  /* 0x00100004ff097984 */ /* 0x000e620008000800 */
[----:B--2---:R-:W-:-:S03]  /*0370*/  IMAD.WIDE.U32 R4, R11, 0x4, R4 ;  /* 0x000000040b047825 */ /* 0x004fc600078e0004 */
[----:B0-----:R-:W-:Y:S04]  /*0380*/  STG.E desc[UR8][R2.64], R7 ;  /* 0x0000000702007986 */ /* 0x001fe8000c101908 */
[----:B-1----:R-:W-:Y:S01]  /*0390*/  STG.E desc[UR8][R4.64], R9 ;  /* 0x0000000904007986 */ /* 0x002fe2000c101908 */
[----:B------:R-:W-:Y:S05]  /*03a0*/  EXIT ;  /* 0x000000000000794d */ /* 0x000fea0003800000 */
.L_x_12:
        /* <DEDUP_REMOVED lines=13> */
.L_x_15:


//--------------------- .nv.shared.reserved.0     --------------------------
	.section	.nv.shared.reserved.0,"aw",@nobits
	.weak		__nv_reservedSMEM_offset_0_alias
	.size		__nv_reservedSMEM_offset_0_alias, 0, 64
	.other		__nv_reservedSMEM_offset_0_alias,@"STO_CUDA_RESERVED_SHARED STV_DEFAULT"
__nv_reservedSMEM_offset_0_alias:
	.zero		0
	.zero		64


//--------------------- .nv.shared._Z12findLocalMaxPfS_Piii --------------------------
	.section	.nv.shared._Z12findLocalMaxPfS_Piii,"aw",@nobits
	.sectionflags	@""
	.align	4
.nv.shared._Z12findLocalMaxPfS_Piii:
	.zero		9216


//--------------------- .nv.constant0._Z6doSwapPfPiiS0_ --------------------------
	.section	.nv.constant0._Z6doSwapPfPiiS0_,"a",@progbits
	.sectionflags	@""
	.align	4
.nv.constant0._Z6doSwapPfPiiS0_:
	.zero		928


//--------------------- .nv.constant0._Z15reduceBlockMaxsPfPiS0_i --------------------------
	.section	.nv.constant0._Z15reduceBlockMaxsPfPiS0_i,"a",@progbits
	.sectionflags	@""
	.align	4
.nv.constant0._Z15reduceBlockMaxsPfPiS0_i:
	.zero		924


//--------------------- .nv.constant0._Z12findLocalMaxPfS_Piii --------------------------
	.section	.nv.constant0._Z12findLocalMaxPfS_Piii,"a",@progbits
	.sectionflags	@""
	.align	4
.nv.constant0._Z12findLocalMaxPfS_Piii:
	.zero		928


//--------------------- SYMBOLS --------------------------

	.type		.nv.reservedSmem.offset0,@object
	.size		.nv.reservedSmem.offset0,0x4
	.type		.nv.reservedSmem.cap,@object
	.size		.nv.reservedSmem.cap,0x4
